//
// Generated by NVIDIA NVVM Compiler
//
// Compiler Build ID: CL-36424714
// Cuda compilation tools, release 13.0, V13.0.88
// Based on NVVM 20.0.0
//

.version 9.0
.target sm_100
.address_size 64

	// .globl	_Z4kernPiS_S_S_

.visible .entry _Z4kernPiS_S_S_(
	.param .u64 .ptr .align 1 _Z4kernPiS_S_S__param_0,
	.param .u64 .ptr .align 1 _Z4kernPiS_S_S__param_1,
	.param .u64 .ptr .align 1 _Z4kernPiS_S_S__param_2,
	.param .u64 .ptr .align 1 _Z4kernPiS_S_S__param_3
)
{
	.reg .pred 	%p<4>;
	.reg .b32 	%r<21>;
	.reg .b64 	%rd<13>;

	ld.param.u64 	%rd4, [_Z4kernPiS_S_S__param_0];
	ld.param.u64 	%rd7, [_Z4kernPiS_S_S__param_1];
	ld.param.u64 	%rd5, [_Z4kernPiS_S_S__param_2];
	ld.param.u64 	%rd6, [_Z4kernPiS_S_S__param_3];
	cvta.to.global.u64 	%rd1, %rd7;
	ld.global.u32 	%r18, [%rd1];
	setp.lt.s32 	%p1, %r18, 1;
	mov.b32 	%r19, 0;
	@%p1 bra 	$L__BB0_5;
	cvta.to.global.u64 	%rd2, %rd4;
	cvta.to.global.u64 	%rd3, %rd5;
	mov.b32 	%r16, 0;
	mov.u32 	%r19, %r16;
$L__BB0_2:
	mul.wide.u32 	%rd8, %r16, 4;
	add.s64 	%rd9, %rd2, %rd8;
	ld.global.u32 	%r5, [%rd9];
	and.b32  	%r14, %r5, -2147483647;
	setp.ne.s32 	%p2, %r14, 1;
	@%p2 bra 	$L__BB0_4;
	mul.wide.s32 	%rd10, %r19, 4;
	add.s64 	%rd11, %rd3, %rd10;
	st.global.u32 	[%rd11], %r5;
	add.s32 	%r19, %r19, 1;
	ld.global.u32 	%r18, [%rd1];
$L__BB0_4:
	add.s32 	%r16, %r16, 1;
	setp.lt.s32 	%p3, %r16, %r18;
	@%p3 bra 	$L__BB0_2;
$L__BB0_5:
	cvta.to.global.u64 	%rd12, %rd6;
	st.global.u32 	[%rd12], %r19;
	ret;

}


// ===== COMPILED SASS (sm_100) =====

	.target	sm_100

	.elftype	@"ET_EXEC"


//--------------------- .note.nv.tkinfo           --------------------------
	.section	.note.nv.tkinfo,"",@"SHT_NOTE"
	.sectionflags	@"SHF_NOTE_NV_TKINFO"
	.tkinfo
        /*0018*/ 	.word	0x00000002
        /*0030*/ 	.string	""
        /*0030*/ 	.string	"ptxas"
        /*0030*/ 	.string	"Cuda compilation tools, release 13.0, V13.0.88"
        /*0030*/ 	.string	"Build cuda_13.0.r13.0/compiler.36424714_0"
        /*0030*/ 	.string	"-arch sm_100 -m 64 "



//--------------------- .note.nv.cuinfo           --------------------------
	.section	.note.nv.cuinfo,"",@"SHT_NOTE"
	.sectionflags	@"SHF_NOTE_NV_CUINFO"
        /*0018*/ 	.short	0x0002
        /*001a*/ 	.short	0x0064
        /*001c*/ 	.short	0x0082
	.zero		2


//--------------------- .nv.info                  --------------------------
	.section	.nv.info,"",@"SHT_CUDA_INFO"
	.align	4


	//----- nvinfo : EIATTR_REGCOUNT
	.align		4
        /*0000*/ 	.byte	0x04, 0x2f
        /*0002*/ 	.short	(.L_1 - .L_0)
	.align		4
.L_0:
        /*0004*/ 	.word	index@(_Z4kernPiS_S_S_)
        /*0008*/ 	.word	0x00000012


	//----- nvinfo : EIATTR_FRAME_SIZE
	.align		4
.L_1:
        /*000c*/ 	.byte	0x04, 0x11
        /*000e*/ 	.short	(.L_3 - .L_2)
	.align		4
.L_2:
        /*0010*/ 	.word	index@(_Z4kernPiS_S_S_)
        /*0014*/ 	.word	0x00000000


	//----- nvinfo : EIATTR_MIN_STACK_SIZE
	.align		4
.L_3:
        /*0018*/ 	.byte	0x04, 0x12
        /*001a*/ 	.short	(.L_5 - .L_4)
	.align		4
.L_4:
        /*001c*/ 	.word	index@(_Z4kernPiS_S_S_)
        /*0020*/ 	.word	0x00000000
.L_5:


//--------------------- .nv.compat                --------------------------
	.section	.nv.compat,"",@"SHT_CUDA_COMPAT_INFO"
	.align	4
        /*0000*/ 	.byte	0x02, 0x09, 0x00, 0x00, 0x02, 0x02, 0x01, 0x00, 0x02, 0x05, 0x05, 0x00, 0x03, 0x07, 0x01, 0x01
        /*0010*/ 	.byte	0x02, 0x03, 0x00, 0x00, 0x02, 0x06, 0x01, 0x00, 0x04, 0x0b, 0x08, 0x00, 0x09, 0x00, 0x00, 0x00
        /*0020*/ 	.byte	0x00, 0x00, 0x00, 0x00


//--------------------- .nv.info._Z4kernPiS_S_S_  --------------------------
	.section	.nv.info._Z4kernPiS_S_S_,"",@"SHT_CUDA_INFO"
	.sectionflags	@""
	.align	4


	//----- nvinfo : EIATTR_CUDA_API_VERSION
	.align		4
        /*0000*/ 	.byte	0x04, 0x37
        /*0002*/ 	.short	(.L_7 - .L_6)
.L_6:
        /*0004*/ 	.word	0x00000082


	//----- nvinfo : EIATTR_KPARAM_INFO
	.align		4
.L_7:
        /*0008*/ 	.byte	0x04, 0x17
        /*000a*/ 	.short	(.L_9 - .L_8)
.L_8:
        /*000c*/ 	.word	0x00000000
        /*0010*/ 	.short	0x0003
        /*0012*/ 	.short	0x0018
        /*0014*/ 	.byte	0x00, 0xf5, 0x21, 0x00


	//----- nvinfo : EIATTR_KPARAM_INFO
	.align		4
.L_9:
        /*0018*/ 	.byte	0x04, 0x17
        /*001a*/ 	.short	(.L_11 - .L_10)
.L_10:
        /*001c*/ 	.word	0x00000000
        /*0020*/ 	.short	0x0002
        /*0022*/ 	.short	0x0010
        /*0024*/ 	.byte	0x00, 0xf5, 0x21, 0x00


	//----- nvinfo : EIATTR_KPARAM_INFO
	.align		4
.L_11:
        /*0028*/ 	.byte	0x04, 0x17
        /*002a*/ 	.short	(.L_13 - .L_12)
.L_12:
        /*002c*/ 	.word	0x00000000
        /*0030*/ 	.short	0x0001
        /*0032*/ 	.short	0x0008
        /*0034*/ 	.byte	0x00, 0xf5, 0x21, 0x00


	//----- nvinfo : EIATTR_KPARAM_INFO
	.align		4
.L_13:
        /*0038*/ 	.byte	0x04, 0x17
        /*003a*/ 	.short	(.L_15 - .L_14)
.L_14:
        /*003c*/ 	.word	0x00000000
        /*0040*/ 	.short	0x0000
        /*0042*/ 	.short	0x0000
        /*0044*/ 	.byte	0x00, 0xf5, 0x21, 0x00


	//----- nvinfo : EIATTR_SPARSE_MMA_MASK
	.align		4
.L_15:
        /*0048*/ 	.byte	0x03, 0x50
        /*004a*/ 	.short	0x0000


	//----- nvinfo : EIATTR_MAXREG_COUNT
	.align		4
        /*004c*/ 	.byte	0x03, 0x1b
        /*004e*/ 	.short	0x00ff


	//----- nvinfo : EIATTR_MERCURY_ISA_VERSION
	.align		4
        /*0050*/ 	.byte	0x03, 0x5f
        /*0052*/ 	.short	0x0101


	//----- nvinfo : EIATTR_VRC_CTA_INIT_COUNT
	.align		4
        /*0054*/ 	.byte	0x02, 0x4a
	.zero		1
	.zero		1


	//----- nvinfo : EIATTR_EXIT_INSTR_OFFSETS
	.align		4
        /*0058*/ 	.byte	0x04, 0x1c
        /*005a*/ 	.short	(.L_17 - .L_16)


	//   ....[0]....
.L_16:
        /*005c*/ 	.word	0x000001b0


	//----- nvinfo : EIATTR_CBANK_PARAM_SIZE
	.align		4
.L_17:
        /*0060*/ 	.byte	0x03, 0x19
        /*0062*/ 	.short	0x0020


	//----- nvinfo : EIATTR_PARAM_CBANK
	.align		4
        /*0064*/ 	.byte	0x04, 0x0a
        /*0066*/ 	.short	(.L_19 - .L_18)
	.align		4
.L_18:
        /*0068*/ 	.word	index@(.nv.constant0._Z4kernPiS_S_S_)
        /*006c*/ 	.short	0x0380
        /*006e*/ 	.short	0x0020


	//----- nvinfo : EIATTR_SW_WAR
	.align		4
.L_19:
        /*0070*/ 	.byte	0x04, 0x36
        /*0072*/ 	.short	(.L_21 - .L_20)
.L_20:
        /*0074*/ 	.word	0x00000008
.L_21:


//--------------------- .nv.callgraph             --------------------------
	.section	.nv.callgraph,"",@"SHT_CUDA_CALLGRAPH"
	.align	4
	.sectionentsize	8
	.align		4
        /*0000*/ 	.word	0x00000000
	.align		4
        /*0004*/ 	.word	0xffffffff
	.align		4
        /*0008*/ 	.word	0x00000000
	.align		4
        /*000c*/ 	.word	0xfffffffe
	.align		4
        /*0010*/ 	.word	0x00000000
	.align		4
        /*0014*/ 	.word	0xfffffffd
	.align		4
        /*0018*/ 	.word	0x00000000
	.align		4
        /*001c*/ 	.word	0xfffffffc


//--------------------- .text._Z4kernPiS_S_S_     --------------------------
	.section	.text._Z4kernPiS_S_S_,"ax",@progbits
	.align	128
        .global         _Z4kernPiS_S_S_
        .type           _Z4kernPiS_S_S_,@function
        .size           _Z4kernPiS_S_S_,(.L_x_4 - _Z4kernPiS_S_S_)
        .other          _Z4kernPiS_S_S_,@"STO_CUDA_ENTRY STV_DEFAULT"
_Z4kernPiS_S_S_:
.text._Z4kernPiS_S_S_:
[----:B------:R-:W-:Y:S08]  /*0000*/  LDC R1, c[0x0][0x37c] ;  /* 0x0000df00ff017b82 */ /* 0x000ff00000000800 */
[----:B------:R-:W0:Y:S01]  /*0010*/  LDC.64 R2, c[0x0][0x388] ;  /* 0x0000e200ff027b82 */ /* 0x000e220000000a00 */
[----:B------:R-:W0:Y:S02]  /*0020*/  LDCU.64 UR4, c[0x0][0x358] ;  /* 0x00006b00ff0477ac */ /* 0x000e240008000a00 */
[----:B0-----:R-:W2:Y:S01]  /*0030*/  LDG.E R2, desc[UR4][R2.64] ;  /* 0x0000000402027981 */ /* 0x001ea2000c1e1900 */
[----:B------:R-:W-:Y:S01]  /*0040*/  IMAD.MOV.U32 R11, RZ, RZ, RZ ;  /* 0x000000ffff0b7224 */ /* 0x000fe200078e00ff */
[----:B--2---:R-:W-:-:S13]  /*0050*/  ISETP.GE.AND P0, PT, R2, 0x1, PT ;  /* 0x000000010200780c */ /* 0x004fda0003f06270 */
[----:B------:R-:W-:Y:S05]  /*0060*/  @!P0 BRA `(.L_x_0) ;  /* 0x0000000000488947 */ /* 0x000fea0003800000 */
[----:B------:R-:W0:Y:S01]  /*0070*/  LDC.64 R4, c[0x0][0x380] ;  /* 0x0000e000ff047b82 */ /* 0x000e220000000a00 */
[----:B------:R-:W-:Y:S02]  /*0080*/  HFMA2 R13, -RZ, RZ, 0, 0 ;  /* 0x00000000ff0d7431 */ /* 0x000fe400000001ff */
[----:B------:R-:W-:Y:S02]  /*0090*/  IMAD.MOV.U32 R8, RZ, RZ, R2 ;  /* 0x000000ffff087224 */ /* 0x000fe400078e0002 */
[----:B------:R-:W-:-:S03]  /*00a0*/  IMAD.MOV.U32 R11, RZ, RZ, RZ ;  /* 0x000000ffff0b7224 */ /* 0x000fc600078e00ff */
[----:B------:R-:W1:Y:S04]  /*00b0*/  LDC.64 R6, c[0x0][0x390] ;  /* 0x0000e400ff067b82 */ /* 0x000e680000000a00 */
.L_x_2:
[----:B0-2---:R-:W-:-:S05]  /*00c0*/  IMAD.WIDE.U32 R2, R13, 0x4, R4 ;  /* 0x000000040d027825 */ /* 0x005fca00078e0004 */
[----:B------:R-:W2:Y:S01]  /*00d0*/  LDG.E R15, desc[UR4][R2.64] ;  /* 0x00000004020f7981 */ /* 0x000ea2000c1e1900 */
[----:B------:R-:W-:Y:S02]  /*00e0*/  IADD3 R13, PT, PT, R13, 0x1, RZ ;  /* 0x000000010d0d7810 */ /* 0x000fe40007ffe0ff */
[----:B--2---:R-:W-:-:S04]  /*00f0*/  LOP3.LUT R0, R15, 0x80000001, RZ, 0xc0, !PT ;  /* 0x800000010f007812 */ /* 0x004fc800078ec0ff */
[----:B------:R-:W-:-:S13]  /*0100*/  ISETP.NE.AND P0, PT, R0, 0x1, PT ;  /* 0x000000010000780c */ /* 0x000fda0003f05270 */
[----:B------:R-:W-:Y:S05]  /*0110*/  @P0 BRA `(.L_x_1) ;  /* 0x0000000000140947 */ /* 0x000fea0003800000 */
[----:B------:R-:W0:Y:S01]  /*0120*/  LDC.64 R8, c[0x0][0x388] ;  /* 0x0000e200ff087b82 */ /* 0x000e220000000a00 */
[----:B-1----:R-:W-:-:S05]  /*0130*/  IMAD.WIDE R2, R11, 0x4, R6 ;  /* 0x000000040b027825 */ /* 0x002fca00078e0206 */
[----:B------:R2:W-:Y:S04]  /*0140*/  STG.E desc[UR4][R2.64], R15 ;  /* 0x0000000f02007986 */ /* 0x0005e8000c101904 */
[----:B0-----:R2:W5:Y:S01]  /*0150*/  LDG.E R8, desc[UR4][R8.64] ;  /* 0x0000000408087981 */ /* 0x001562000c1e1900 */
[----:B------:R-:W-:-:S07]  /*0160*/  VIADD R11, R11, 0x1 ;  /* 0x000000010b0b7836 */ /* 0x000fce0000000000 */
.L_x_1:
[----:B-----5:R-:W-:-:S13]  /*0170*/  ISETP.GE.AND P0, PT, R13, R8, PT ;  /* 0x000000080d00720c */ /* 0x020fda0003f06270 */
[----:B------:R-:W-:Y:S05]  /*0180*/  @!P0 BRA `(.L_x_2) ;  /* 0xfffffffc00cc8947 */ /* 0x000fea000383ffff */
.L_x_0:
[----:B--2---:R-:W0:Y:S02]  /*0190*/  LDC.64 R2, c[0x0][0x398] ;  /* 0x0000e600ff027b82 */ /* 0x004e240000000a00 */
[----:B0-----:R-:W-:Y:S01]  /*01a0*/  STG.E desc[UR4][R2.64], R11 ;  /* 0x0000000b02007986 */ /* 0x001fe2000c101904 */
[----:B------:R-:W-:Y:S05]  /*01b0*/  EXIT ;  /* 0x000000000000794d */ /* 0x000fea0003800000 */
.L_x_3:
[----:B------:R-:W-:-:S00]  /*01c0*/  BRA `(.L_x_3) ;  /* 0xfffffffc00fc7947 */ /* 0x000fc0000383ffff */
[----:B------:R-:W-:-:S00]  /*01d0*/  NOP ;  /* 0x0000000000007918 */ /* 0x000fc00000000000 */
        /* <DEDUP_REMOVED lines=10> */
.L_x_4:


//--------------------- .nv.shared.reserved.0     --------------------------
	.section	.nv.shared.reserved.0,"aw",@nobits
	.weak		__nv_reservedSMEM_offset_0_alias
	.size		__nv_reservedSMEM_offset_0_alias, 0, 64
	.other		__nv_reservedSMEM_offset_0_alias,@"STO_CUDA_RESERVED_SHARED STV_DEFAULT"
__nv_reservedSMEM_offset_0_alias:
	.zero		0
	.zero		64


//--------------------- .nv.constant0._Z4kernPiS_S_S_ --------------------------
	.section	.nv.constant0._Z4kernPiS_S_S_,"a",@progbits
	.sectionflags	@""
	.align	4
.nv.constant0._Z4kernPiS_S_S_:
	.zero		928


//--------------------- SYMBOLS --------------------------

	.type		.nv.reservedSmem.offset0,@object
	.size		.nv.reservedSmem.offset0,0x4
